	.headerflags	@"EF_CUDA_TEXMODE_UNIFIED EF_CUDA_64BIT_ADDRESS EF_CUDA_SM80 EF_CUDA_VIRTUAL_SM(EF_CUDA_SM80)"
	.elftype	@"ET_EXEC"


//--------------------- .nv.info                  --------------------------
	.section	.nv.info,"",@"SHT_CUDA_INFO"
	.align	4


	//----- nvinfo : EIATTR_REGCOUNT
	.align		4
        /*0000*/ 	.byte	0x04, 0x2f
        /*0002*/ 	.short	(.L_1 - .L_0)
	.align		4
.L_0:
        /*0004*/ 	.word	index@(_triton_mrope_forward)
        /*0008*/ 	.word	0x0000002e


	//----- nvinfo : EIATTR_FRAME_SIZE
	.align		4
.L_1:
        /*000c*/ 	.byte	0x04, 0x11
        /*000e*/ 	.short	(.L_3 - .L_2)
	.align		4
.L_2:
        /*0010*/ 	.word	index@(_triton_mrope_forward)
        /*0014*/ 	.word	0x00000000


	//----- nvinfo : EIATTR_MIN_STACK_SIZE
	.align		4
.L_3:
        /*0018*/ 	.byte	0x04, 0x12
        /*001a*/ 	.short	(.L_5 - .L_4)
	.align		4
.L_4:
        /*001c*/ 	.word	index@(_triton_mrope_forward)
        /*0020*/ 	.word	0x00000000
.L_5:


//--------------------- .nv.info._triton_mrope_forward --------------------------
	.section	.nv.info._triton_mrope_forward,"",@"SHT_CUDA_INFO"
	.sectionflags	@""
	.align	4


	//----- nvinfo : EIATTR_CUDA_API_VERSION
	.align		4
        /*0000*/ 	.byte	0x04, 0x37
        /*0002*/ 	.short	(.L_7 - .L_6)
.L_6:
        /*0004*/ 	.word	0x00000080


	//----- nvinfo : EIATTR_SW2861232_WAR
	.align		4
.L_7:
        /*0008*/ 	.byte	0x01, 0x35
	.zero		2


	//----- nvinfo : EIATTR_PARAM_CBANK
	.align		4
        /*000c*/ 	.byte	0x04, 0x0a
        /*000e*/ 	.short	(.L_9 - .L_8)
	.align		4
.L_8:
        /*0010*/ 	.word	index@(.nv.constant0._triton_mrope_forward)
        /*0014*/ 	.short	0x0160
        /*0016*/ 	.short	0x0030


	//----- nvinfo : EIATTR_CBANK_PARAM_SIZE
	.align		4
.L_9:
        /*0018*/ 	.byte	0x03, 0x19
        /*001a*/ 	.short	0x0030


	//----- nvinfo : EIATTR_KPARAM_INFO
	.align		4
        /*001c*/ 	.byte	0x04, 0x17
        /*001e*/ 	.short	(.L_11 - .L_10)
.L_10:
        /*0020*/ 	.word	0x00000000
        /*0024*/ 	.short	0x0005
        /*0026*/ 	.short	0x0028
        /*0028*/ 	.byte	0x00, 0xf4, 0x21, 0x00


	//----- nvinfo : EIATTR_KPARAM_INFO
	.align		4
.L_11:
        /*002c*/ 	.byte	0x04, 0x17
        /*002e*/ 	.short	(.L_13 - .L_12)
.L_12:
        /*0030*/ 	.word	0x00000000
        /*0034*/ 	.short	0x0004
        /*0036*/ 	.short	0x0020
        /*0038*/ 	.byte	0x00, 0xf4, 0x21, 0x00


	//----- nvinfo : EIATTR_KPARAM_INFO
	.align		4
.L_13:
        /*003c*/ 	.byte	0x04, 0x17
        /*003e*/ 	.short	(.L_15 - .L_14)
.L_14:
        /*0040*/ 	.word	0x00000000
        /*0044*/ 	.short	0x0003
        /*0046*/ 	.short	0x0018
        /*0048*/ 	.byte	0x00, 0xf4, 0x21, 0x00


	//----- nvinfo : EIATTR_KPARAM_INFO
	.align		4
.L_15:
        /*004c*/ 	.byte	0x04, 0x17
        /*004e*/ 	.short	(.L_17 - .L_16)
.L_16:
        /*0050*/ 	.word	0x00000000
        /*0054*/ 	.short	0x0002
        /*0056*/ 	.short	0x0010
        /*0058*/ 	.byte	0x00, 0xf4, 0x21, 0x00


	//----- nvinfo : EIATTR_KPARAM_INFO
	.align		4
.L_17:
        /*005c*/ 	.byte	0x04, 0x17
        /*005e*/ 	.short	(.L_19 - .L_18)
.L_18:
        /*0060*/ 	.word	0x00000000
        /*0064*/ 	.short	0x0001
        /*0066*/ 	.short	0x0008
        /*0068*/ 	.byte	0x00, 0xf4, 0x21, 0x00


	//----- nvinfo : EIATTR_KPARAM_INFO
	.align		4
.L_19:
        /*006c*/ 	.byte	0x04, 0x17
        /*006e*/ 	.short	(.L_21 - .L_20)
.L_20:
        /*0070*/ 	.word	0x00000000
        /*0074*/ 	.short	0x0000
        /*0076*/ 	.short	0x0000
        /*0078*/ 	.byte	0x00, 0xf4, 0x21, 0x00


	//----- nvinfo : EIATTR_MAXREG_COUNT
	.align		4
.L_21:
        /*007c*/ 	.byte	0x03, 0x1b
        /*007e*/ 	.short	0x00ff


	//----- nvinfo : EIATTR_EXIT_INSTR_OFFSETS
	.align		4
        /*0080*/ 	.byte	0x04, 0x1c
        /*0082*/ 	.short	(.L_23 - .L_22)


	//   ....[0]....
.L_22:
        /*0084*/ 	.word	0x00000910


	//----- nvinfo : EIATTR_REQNTID
	.align		4
.L_23:
        /*0088*/ 	.byte	0x04, 0x10
        /*008a*/ 	.short	(.L_25 - .L_24)
.L_24:
        /*008c*/ 	.word	0x00000080
        /*0090*/ 	.word	0x00000001
        /*0094*/ 	.word	0x00000001
.L_25:


//--------------------- .nv.callgraph             --------------------------
	.section	.nv.callgraph,"",@"SHT_CUDA_CALLGRAPH"
	.align	4
	.sectionentsize	8
	.align		4
        /*0000*/ 	.word	0x00000000
	.align		4
        /*0004*/ 	.word	0xffffffff
	.align		4
        /*0008*/ 	.word	0x00000000
	.align		4
        /*000c*/ 	.word	0xfffffffe
	.align		4
        /*0010*/ 	.word	0x00000000
	.align		4
        /*0014*/ 	.word	0xfffffffd
	.align		4
        /*0018*/ 	.word	0x00000000
	.align		4
        /*001c*/ 	.word	0xfffffffc


//--------------------- .nv.rel.action            --------------------------
	.section	.nv.rel.action,"",@"SHT_CUDA_RELOCINFO"
	.align	8
	.sectionentsize	8
        /*0000*/ 	.byte	0x73, 0x00, 0x00, 0x00, 0x00, 0x00, 0x00, 0x00, 0x00, 0x00, 0x00, 0x11, 0x25, 0x00, 0x05, 0x36


//--------------------- .nv.constant0._triton_mrope_forward --------------------------
	.section	.nv.constant0._triton_mrope_forward,"a",@progbits
	.sectionflags	@""
	.align	4
.nv.constant0._triton_mrope_forward:
	.zero		400


//--------------------- .text._triton_mrope_forward --------------------------
	.section	.text._triton_mrope_forward,"ax",@progbits
	.sectioninfo	@"SHI_REGISTERS=46"
	.align	128
        .global         _triton_mrope_forward
        .type           _triton_mrope_forward,@function
        .size           _triton_mrope_forward,(.L_x_1 - _triton_mrope_forward)
        .other          _triton_mrope_forward,@"STO_CUDA_ENTRY STV_DEFAULT"
_triton_mrope_forward:
.text._triton_mrope_forward:
[----:B------:R-:W-:Y:S02]  /*0000*/  IMAD.MOV.U32 R1, RZ, RZ, c[0x0][0x28] ;  /* 0x00000a00ff017624 */ /* 0x000fe400078e00ff */
[----:B------:R-:W0:Y:S01]  /*0010*/  S2R R19, SR_TID.X ;  /* 0x0000000000137919 */ /* 0x000e220000002100 */
[----:B------:R-:W-:Y:S01]  /*0020*/  IMAD.MOV.U32 R31, RZ, RZ, 0x2 ;  /* 0x00000002ff1f7424 */ /* 0x000fe200078e00ff */
[----:B------:R-:W-:Y:S01]  /*0030*/  CS2R R8, SRZ ;  /* 0x0000000000087805 */ /* 0x000fe2000001ff00 */
[----:B------:R-:W-:Y:S01]  /*0040*/  IMAD.MOV.U32 R10, RZ, RZ, RZ ;  /* 0x000000ffff0a7224 */ /* 0x000fe200078e00ff */
[----:B------:R-:W1:Y:S01]  /*0050*/  S2R R18, SR_CTAID.X ;  /* 0x0000000000127919 */ /* 0x000e620000002500 */
[----:B------:R-:W-:Y:S01]  /*0060*/  ULDC.64 UR4, c[0x0][0x118] ;  /* 0x0000460000047ab9 */ /* 0x000fe20000000a00 */
[----:B------:R-:W-:Y:S01]  /*0070*/  CS2R R24, SRZ ;  /* 0x0000000000187805 */ /* 0x000fe2000001ff00 */
[----:B------:R-:W-:Y:S01]  /*0080*/  CS2R R26, SRZ ;  /* 0x00000000001a7805 */ /* 0x000fe2000001ff00 */
[----:B------:R-:W-:Y:S01]  /*0090*/  CS2R R20, SRZ ;  /* 0x0000000000147805 */ /* 0x000fe2000001ff00 */
[----:B------:R-:W-:Y:S01]  /*00a0*/  CS2R R22, SRZ ;  /* 0x0000000000167805 */ /* 0x000fe2000001ff00 */
[----:B0-----:R-:W-:-:S02]  /*00b0*/  IMAD.SHL.U32 R29, R19, 0x2, RZ ;  /* 0x00000002131d7824 */ /* 0x001fc400078e00ff */
[----:B------:R-:W-:Y:S02]  /*00c0*/  IMAD.SHL.U32 R11, R19, 0x8, RZ ;  /* 0x00000008130b7824 */ /* 0x000fe400078e00ff */
[----:B-1----:R-:W-:Y:S01]  /*00d0*/  IMAD.SHL.U32 R30, R18, 0x40, RZ ;  /* 0x00000040121e7824 */ /* 0x002fe200078e00ff */
[----:B------:R-:W-:Y:S02]  /*00e0*/  LOP3.LUT R29, R29, 0x3e, RZ, 0xc0, !PT ;  /* 0x0000003e1d1d7812 */ /* 0x000fe400078ec0ff */
[----:B------:R-:W-:Y:S01]  /*00f0*/  LOP3.LUT R11, R11, 0x38, RZ, 0xc0, !PT ;  /* 0x000000380b0b7812 */ /* 0x000fe200078ec0ff */
[CC--:B------:R-:W-:Y:S01]  /*0100*/  IMAD.WIDE R12, R30.reuse, R31.reuse, c[0x0][0x170] ;  /* 0x00005c001e0c7625 */ /* 0x0c0fe200078e021f */
[C---:B------:R-:W-:Y:S02]  /*0110*/  IADD3 R2, R29.reuse, -0x10, RZ ;  /* 0xfffffff01d027810 */ /* 0x040fe40007ffe0ff */
[----:B------:R-:W-:Y:S01]  /*0120*/  ISETP.GE.U32.AND P2, PT, R29, 0x10, PT ;  /* 0x000000101d00780c */ /* 0x000fe20003f46070 */
[----:B------:R-:W-:Y:S01]  /*0130*/  IMAD.WIDE R30, R30, R31, c[0x0][0x178] ;  /* 0x00005e001e1e7625 */ /* 0x000fe200078e021f */
[----:B------:R-:W-:-:S02]  /*0140*/  ISETP.GE.U32.AND P3, PT, R2, 0x18, PT ;  /* 0x000000180200780c */ /* 0x000fc40003f66070 */
[----:B------:R-:W-:Y:S01]  /*0150*/  ISETP.GT.U32.AND P4, PT, R29, 0x27, PT ;  /* 0x000000271d00780c */ /* 0x000fe20003f84070 */
[----:B------:R-:W-:Y:S01]  /*0160*/  CS2R R2, SRZ ;  /* 0x0000000000027805 */ /* 0x000fe2000001ff00 */
[----:B------:R-:W-:Y:S01]  /*0170*/  IADD3 R0, R11, -0x10, RZ ;  /* 0xfffffff00b007810 */ /* 0x000fe20007ffe0ff */
[----:B------:R-:W-:Y:S01]  /*0180*/  IMAD.WIDE.U32 R14, R29, 0x2, R12 ;  /* 0x000000021d0e7825 */ /* 0x000fe200078e000c */
[----:B------:R-:W-:Y:S02]  /*0190*/  ISETP.GE.U32.AND P1, PT, R11, 0x10, PT ;  /* 0x000000100b00780c */ /* 0x000fe40003f26070 */
[----:B------:R-:W-:Y:S01]  /*01a0*/  ISETP.GE.U32.AND P0, PT, R0, 0x18, PT ;  /* 0x000000180000780c */ /* 0x000fe20003f06070 */
[----:B------:R-:W-:Y:S02]  /*01b0*/  IMAD.WIDE.U32 R16, R29, 0x2, R30 ;  /* 0x000000021d107825 */ /* 0x000fe400078e001e */
[----:B------:R0:W2:Y:S02]  /*01c0*/  @!P2 LDG.E R2, [R14.64] ;  /* 0x000000040e02a981 */ /* 0x0000a4000c1e1900 */
[----:B------:R-:W-:-:S02]  /*01d0*/  IMAD.MOV.U32 R0, RZ, RZ, RZ ;  /* 0x000000ffff007224 */ /* 0x000fc400078e00ff */
[----:B------:R1:W3:Y:S01]  /*01e0*/  @!P2 LDG.E R9, [R16.64] ;  /* 0x000000041009a981 */ /* 0x0002e2000c1e1900 */
[----:B------:R-:W-:Y:S01]  /*01f0*/  CS2R R4, SRZ ;  /* 0x0000000000047805 */ /* 0x000fe2000001ff00 */
[----:B------:R-:W-:Y:S01]  /*0200*/  CS2R R6, SRZ ;  /* 0x0000000000067805 */ /* 0x000fe2000001ff00 */
[C---:B------:R-:W-:Y:S01]  /*0210*/  IMAD.WIDE.U32 R12, R11.reuse, 0x2, R12 ;  /* 0x000000020b0c7825 */ /* 0x040fe200078e000c */
[----:B------:R0:W2:Y:S04]  /*0220*/  @!P3 LDG.E R3, [R14.64+0x80] ;  /* 0x000080040e03b981 */ /* 0x0000a8000c1e1900 */
[----:B------:R1:W3:Y:S04]  /*0230*/  @!P3 LDG.E R10, [R16.64+0x80] ;  /* 0x00008004100ab981 */ /* 0x0002e8000c1e1900 */
[----:B------:R0:W4:Y:S04]  /*0240*/  @P4 LDG.E R8, [R14.64+0x100] ;  /* 0x000100040e084981 */ /* 0x000128000c1e1900 */
[----:B------:R1:W5:Y:S01]  /*0250*/  @P4 LDG.E R0, [R16.64+0x100] ;  /* 0x0001000410004981 */ /* 0x000362000c1e1900 */
[----:B------:R-:W-:Y:S01]  /*0260*/  ISETP.GT.U32.AND P2, PT, R11, 0x27, PT ;  /* 0x000000270b00780c */ /* 0x000fe20003f44070 */
[----:B------:R-:W-:-:S02]  /*0270*/  IMAD.SHL.U32 R28, R19, 0x4, RZ ;  /* 0x00000004131c7824 */ /* 0x000fc400078e00ff */
[----:B------:R0:W5:Y:S01]  /*0280*/  @!P1 LDG.E.128 R24, [R12.64] ;  /* 0x000000040c189981 */ /* 0x000162000c1e1d00 */
[----:B------:R-:W-:-:S03]  /*0290*/  IMAD R40, R18, 0x1c00, RZ ;  /* 0x00001c0012287824 */ /* 0x000fc600078e02ff */
[----:B------:R0:W5:Y:S01]  /*02a0*/  @!P0 LDG.E.128 R20, [R12.64+0x80] ;  /* 0x000080040c148981 */ /* 0x000162000c1e1d00 */
[----:B-1----:R-:W-:-:S04]  /*02b0*/  SHF.R.U32.HI R16, RZ, 0x3, R19 ;  /* 0x00000003ff107819 */ /* 0x002fc80000011613 */
[----:B------:R-:W-:Y:S01]  /*02c0*/  SGXT.U32 R16, R16, 0x4 ;  /* 0x000000041010781a */ /* 0x000fe20000000000 */
[----:B------:R1:W5:Y:S01]  /*02d0*/  @P2 LDG.E.128 R4, [R12.64+0x100] ;  /* 0x000100040c042981 */ /* 0x000362000c1e1d00 */
[C---:B0-----:R-:W-:Y:S01]  /*02e0*/  IMAD.SHL.U32 R15, R18.reuse, 0x200, RZ ;  /* 0x00000200120f7824 */ /* 0x041fe200078e00ff */
[----:B------:R-:W-:Y:S02]  /*02f0*/  LOP3.LUT R14, R29, 0x180, R28, 0xf8, !PT ;  /* 0x000001801d0e7812 */ /* 0x000fe400078ef81c */
[C---:B------:R-:W-:Y:S01]  /*0300*/  LEA R39, P3, R18.reuse, c[0x0][0x168], 0xa ;  /* 0x00005a0012277a11 */ /* 0x040fe200078650ff */
[----:B------:R-:W-:Y:S01]  /*0310*/  IMAD R18, R18, 0xe00, RZ ;  /* 0x00000e0012127824 */ /* 0x000fe200078e02ff */
[----:B------:R-:W-:Y:S02]  /*0320*/  IADD3 R40, P4, R40, c[0x0][0x160], RZ ;  /* 0x0000580028287a10 */ /* 0x000fe40007f9e0ff */
[----:B-1----:R-:W-:Y:S01]  /*0330*/  LOP3.LUT R12, R16, 0x10, RZ, 0xfc, !PT ;  /* 0x00000010100c7812 */ /* 0x002fe200078efcff */
[----:B------:R-:W-:Y:S01]  /*0340*/  IMAD.WIDE.U32 R30, R11, 0x2, R30 ;  /* 0x000000020b1e7825 */ /* 0x000fe200078e001e */
[----:B------:R-:W-:-:S02]  /*0350*/  LEA.HI.X.SX32 R15, R15, c[0x0][0x16c], 0x1, P3 ;  /* 0x00005b000f0f7a11 */ /* 0x000fc400018f0eff */
[----:B------:R-:W-:Y:S01]  /*0360*/  LEA R38, P5, R14, R39, 0x1 ;  /* 0x000000270e267211 */ /* 0x000fe200078a08ff */
[--C-:B------:R-:W-:Y:S02]  /*0370*/  IMAD R13, R16, 0x80, R11.reuse ;  /* 0x00000080100d7824 */ /* 0x100fe400078e020b */
[----:B------:R-:W-:Y:S01]  /*0380*/  IMAD R11, R12, 0x80, R11 ;  /* 0x000000800c0b7824 */ /* 0x000fe200078e020b */
[----:B------:R-:W-:Y:S02]  /*0390*/  LEA.HI.X.SX32 R18, R18, c[0x0][0x164], 0x1, P4 ;  /* 0x0000590012127a11 */ /* 0x000fe400020f0eff */
[----:B------:R-:W-:Y:S02]  /*03a0*/  LEA.HI.X R39, R14, R15, RZ, 0x1, P5 ;  /* 0x0000000f0e277211 */ /* 0x000fe400028f0cff */
[-C--:B------:R-:W-:Y:S02]  /*03b0*/  LEA R42, P4, R13, R40.reuse, 0x1 ;  /* 0x000000280d2a7211 */ /* 0x080fe400078808ff */
[----:B------:R-:W-:Y:S01]  /*03c0*/  LEA R40, P5, R11, R40, 0x1 ;  /* 0x000000280b287211 */ /* 0x000fe200078a08ff */
[----:B------:R-:W-:Y:S01]  /*03d0*/  CS2R R14, SRZ ;  /* 0x00000000000e7805 */ /* 0x000fe2000001ff00 */
[----:B------:R-:W-:-:S02]  /*03e0*/  ISETP.GE.U32.AND P3, PT, R12, 0x1c, PT ;  /* 0x0000001c0c00780c */ /* 0x000fc40003f66070 */
[-C--:B------:R-:W-:Y:S02]  /*03f0*/  LEA.HI.X R43, R13, R18.reuse, RZ, 0x1, P4 ;  /* 0x000000120d2b7211 */ /* 0x080fe400020f0cff */
[----:B------:R-:W-:Y:S01]  /*0400*/  LEA.HI.X R41, R11, R18, RZ, 0x1, P5 ;  /* 0x000000120b297211 */ /* 0x000fe200028f0cff */
[----:B------:R-:W-:Y:S01]  /*0410*/  CS2R R12, SRZ ;  /* 0x00000000000c7805 */ /* 0x000fe2000001ff00 */
[----:B------:R-:W-:Y:S01]  /*0420*/  CS2R R16, SRZ ;  /* 0x0000000000107805 */ /* 0x000fe2000001ff00 */
[----:B------:R-:W-:-:S04]  /*0430*/  CS2R R18, SRZ ;  /* 0x0000000000127805 */ /* 0x000fc8000001ff00 */
[----:B------:R0:W5:Y:S04]  /*0440*/  @!P0 LDG.E.128 R12, [R30.64+0x80] ;  /* 0x000080041e0c8981 */ /* 0x000168000c1e1d00 */
[----:B------:R0:W5:Y:S01]  /*0450*/  @P2 LDG.E.128 R16, [R30.64+0x100] ;  /* 0x000100041e102981 */ /* 0x000162000c1e1d00 */
[----:B--2---:R-:W-:Y:S02]  /*0460*/  HFMA2.BF16_V2 R2, R2, 1, 1, R3 ;  /* 0x3f803f8002027831 */ /* 0x004fe40000200003 */
[----:B---3--:R-:W-:Y:S01]  /*0470*/  HFMA2.BF16_V2 R9, R9, 1, 1, R10 ;  /* 0x3f803f8009097831 */ /* 0x008fe2000020000a */
[----:B------:R-:W-:Y:S01]  /*0480*/  CS2R R10, SRZ ;  /* 0x00000000000a7805 */ /* 0x000fe2000001ff00 */
[----:B----4-:R-:W-:Y:S02]  /*0490*/  HFMA2.BF16_V2 R2, R2, 1, 1, R8 ;  /* 0x3f803f8002027831 */ /* 0x010fe40000200008 */
[----:B-----5:R-:W-:Y:S01]  /*04a0*/  HFMA2.BF16_V2 R0, R9, 1, 1, R0 ;  /* 0x3f803f8009007831 */ /* 0x020fe20000200000 */
[----:B------:R-:W-:-:S06]  /*04b0*/  CS2R R8, SRZ ;  /* 0x0000000000087805 */ /* 0x000fcc000001ff00 */
[----:B------:R0:W2:Y:S01]  /*04c0*/  @!P1 LDG.E.128 R8, [R30.64] ;  /* 0x000000041e089981 */ /* 0x0000a2000c1e1d00 */
[----:B------:R-:W-:Y:S02]  /*04d0*/  HFMA2.BF16_V2 R37, R24, 1, 1, R20 ;  /* 0x3f803f8018257831 */ /* 0x000fe40000200014 */
[----:B------:R-:W-:Y:S02]  /*04e0*/  HFMA2.BF16_V2 R28, R25, 1, 1, R21 ;  /* 0x3f803f80191c7831 */ /* 0x000fe40000200015 */
[----:B------:R-:W-:Y:S02]  /*04f0*/  HFMA2.BF16_V2 R29, R26, 1, 1, R22 ;  /* 0x3f803f801a1d7831 */ /* 0x000fe40000200016 */
[----:B------:R-:W-:Y:S02]  /*0500*/  HFMA2.BF16_V2 R37, R37, 1, 1, R4 ;  /* 0x3f803f8025257831 */ /* 0x000fe40000200004 */
[----:B------:R-:W-:Y:S01]  /*0510*/  HFMA2.BF16_V2 R4, R28, 1, 1, R5 ;  /* 0x3f803f801c047831 */ /* 0x000fe20000200005 */
[----:B0-----:R-:W-:Y:S01]  /*0520*/  CS2R R30, SRZ ;  /* 0x00000000001e7805 */ /* 0x001fe2000001ff00 */
[----:B------:R-:W-:-:S02]  /*0530*/  HFMA2.BF16_V2 R3, R27, 1, 1, R23 ;  /* 0x3f803f801b037831 */ /* 0x000fc40000200017 */
[----:B------:R-:W3:Y:S04]  /*0540*/  LDG.E.128 R20, [R42.64+0x80] ;  /* 0x000080042a147981 */ /* 0x000ee8000c1e1d00 */
[----:B------:R-:W4:Y:S01]  /*0550*/  LDG.E.128 R24, [R42.64] ;  /* 0x000000042a187981 */ /* 0x000f22000c1e1d00 */
[----:B--2---:R-:W-:-:S04]  /*0560*/  HFMA2.BF16_V2 R36, R9, 1, 1, R13 ;  /* 0x3f803f8009247831 */ /* 0x004fc8000020000d */
[----:B------:R-:W-:Y:S02]  /*0570*/  HFMA2.BF16_V2 R36, R36, 1, 1, R17 ;  /* 0x3f803f8024247831 */ /* 0x000fe40000200011 */
[----:B------:R-:W-:Y:S01]  /*0580*/  HFMA2.BF16_V2 R17, R29, 1, 1, R6 ;  /* 0x3f803f801d117831 */ /* 0x000fe20000200006 */
[----:B------:R-:W-:-:S06]  /*0590*/  CS2R R28, SRZ ;  /* 0x00000000001c7805 */ /* 0x000fcc000001ff00 */
[----:B------:R-:W2:Y:S01]  /*05a0*/  @!P3 LDG.E.128 R28, [R40.64+0x80] ;  /* 0x00008004281cb981 */ /* 0x000ea2000c1e1d00 */
[----:B------:R-:W-:Y:S01]  /*05b0*/  CS2R R32, SRZ ;  /* 0x0000000000207805 */ /* 0x000fe2000001ff00 */
[----:B------:R-:W-:-:S06]  /*05c0*/  CS2R R34, SRZ ;  /* 0x0000000000227805 */ /* 0x000fcc000001ff00 */
[----:B------:R-:W5:Y:S01]  /*05d0*/  @!P3 LDG.E.128 R32, [R40.64] ;  /* 0x000000042820b981 */ /* 0x000f62000c1e1d00 */
[-C--:B---3--:R-:W-:Y:S02]  /*05e0*/  HFMA2.BF16_V2 R5, R4, R21.reuse, -RZ.H0_H0 ;  /* 0x0000001504057231 */ /* 0x088fe400003400ff */
[C---:B------:R-:W-:Y:S02]  /*05f0*/  HFMA2.BF16_V2 R21, R36.reuse, R21, -RZ.H0_H0 ;  /* 0x0000001524157231 */ /* 0x040fe400003400ff */
[-C--:B----4-:R-:W-:Y:S02]  /*0600*/  HFMA2.BF16_V2 R5, R36, R25.reuse, R5 ;  /* 0x0000001924057231 */ /* 0x090fe40000200005 */
[----:B------:R-:W-:Y:S02]  /*0610*/  HFMA2.BF16_V2 R25, R4, R25, -R21 ;  /* 0x0000001904197231 */ /* 0x000fe40000300015 */
[----:B------:R-:W3:Y:S01]  /*0620*/  LDG.E R21, [R38.64] ;  /* 0x0000000426157981 */ /* 0x000ee2000c1e1900 */
[----:B------:R-:W-:-:S02]  /*0630*/  HFMA2.BF16_V2 R8, R8, 1, 1, R12 ;  /* 0x3f803f8008087831 */ /* 0x000fc4000020000c */
[-C--:B--2---:R-:W-:Y:S02]  /*0640*/  HFMA2.BF16_V2 R13, R4, R29.reuse, -RZ.H0_H0 ;  /* 0x0000001d040d7231 */ /* 0x084fe400003400ff */
[----:B------:R-:W-:Y:S02]  /*0650*/  HFMA2.BF16_V2 R9, R36, R29, -RZ.H0_H0 ;  /* 0x0000001d24097231 */ /* 0x000fe400003400ff */
[----:B------:R-:W2:Y:S01]  /*0660*/  LDG.E R29, [R38.64+0x80] ;  /* 0x00008004261d7981 */ /* 0x000ea2000c1e1900 */
[----:B------:R-:W-:Y:S02]  /*0670*/  HFMA2.BF16_V2 R12, R8, 1, 1, R16 ;  /* 0x3f803f80080c7831 */ /* 0x000fe40000200010 */
[----:B------:R-:W-:Y:S02]  /*0680*/  HFMA2.BF16_V2 R6, R37, R20, -RZ.H0_H0 ;  /* 0x0000001425067231 */ /* 0x000fe400003400ff */
[----:B------:R-:W-:Y:S02]  /*0690*/  HFMA2.BF16_V2 R16, R12, R28, -RZ.H0_H0 ;  /* 0x0000001c0c107231 */ /* 0x000fe400003400ff */
[----:B------:R-:W-:-:S02]  /*06a0*/  HFMA2.BF16_V2 R10, R10, 1, 1, R14 ;  /* 0x3f803f800a0a7831 */ /* 0x000fc4000020000e */
[----:B-----5:R-:W-:Y:S02]  /*06b0*/  HFMA2.BF16_V2 R8, R37, R32, -R16 ;  /* 0x0000002025087231 */ /* 0x020fe40000300010 */
[-C--:B------:R-:W-:Y:S02]  /*06c0*/  HFMA2.BF16_V2 R9, R4, R33.reuse, -R9 ;  /* 0x0000002104097231 */ /* 0x080fe40000300009 */
[----:B------:R-:W-:Y:S02]  /*06d0*/  HFMA2.BF16_V2 R16, R11, 1, 1, R15 ;  /* 0x3f803f800b107831 */ /* 0x000fe4000020000f */
[----:B------:R-:W-:Y:S02]  /*06e0*/  HFMA2.BF16_V2 R4, R12, R24, R6 ;  /* 0x000000180c047231 */ /* 0x000fe40000200006 */
[----:B------:R-:W-:Y:S02]  /*06f0*/  HFMA2.BF16_V2 R6, R37, R28, -RZ.H0_H0 ;  /* 0x0000001c25067231 */ /* 0x000fe400003400ff */
[----:B------:R-:W-:-:S02]  /*0700*/  HFMA2.BF16_V2 R13, R36, R33, R13 ;  /* 0x00000021240d7231 */ /* 0x000fc4000020000d */
[----:B------:R-:W-:Y:S02]  /*0710*/  HFMA2.BF16_V2 R14, R3, 1, 1, R7 ;  /* 0x3f803f80030e7831 */ /* 0x000fe40000200007 */
[----:B------:R-:W-:Y:S02]  /*0720*/  HFMA2.BF16_V2 R33, R10, 1, 1, R18 ;  /* 0x3f803f800a217831 */ /* 0x000fe40000200012 */
[----:B------:R-:W-:Y:S02]  /*0730*/  HFMA2.BF16_V2 R16, R16, 1, 1, R19 ;  /* 0x3f803f8010107831 */ /* 0x000fe40000200013 */
[C---:B------:R-:W-:Y:S02]  /*0740*/  HFMA2.BF16_V2 R20, R12.reuse, R20, -RZ.H0_H0 ;  /* 0x000000140c147231 */ /* 0x040fe400003400ff */
[----:B------:R-:W-:Y:S02]  /*0750*/  HFMA2.BF16_V2 R12, R12, R32, R6 ;  /* 0x000000200c0c7231 */ /* 0x000fe40000200006 */
[----:B------:R-:W-:-:S02]  /*0760*/  HFMA2.BF16_V2 R6, R17, R22, -RZ.H0_H0 ;  /* 0x0000001611067231 */ /* 0x000fc400003400ff */
[-C--:B------:R-:W-:Y:S02]  /*0770*/  HFMA2.BF16_V2 R7, R14, R23.reuse, -RZ.H0_H0 ;  /* 0x000000170e077231 */ /* 0x080fe400003400ff */
[C---:B------:R-:W-:Y:S02]  /*0780*/  HFMA2.BF16_V2 R22, R33.reuse, R22, -RZ.H0_H0 ;  /* 0x0000001621167231 */ /* 0x040fe400003400ff */
[C---:B------:R-:W-:Y:S02]  /*0790*/  HFMA2.BF16_V2 R23, R16.reuse, R23, -RZ.H0_H0 ;  /* 0x0000001710177231 */ /* 0x040fe400003400ff */
[C---:B------:R-:W-:Y:S02]  /*07a0*/  HFMA2.BF16_V2 R10, R33.reuse, R30, -RZ.H0_H0 ;  /* 0x0000001e210a7231 */ /* 0x040fe400003400ff */
[----:B------:R-:W-:Y:S02]  /*07b0*/  HFMA2.BF16_V2 R11, R16, R31, -RZ.H0_H0 ;  /* 0x0000001f100b7231 */ /* 0x000fe400003400ff */
[----:B------:R-:W-:-:S02]  /*07c0*/  HFMA2.BF16_V2 R6, R33, R26, R6 ;  /* 0x0000001a21067231 */ /* 0x000fc40000200006 */
[----:B------:R-:W-:Y:S02]  /*07d0*/  HFMA2.BF16_V2 R7, R16, R27, R7 ;  /* 0x0000001b10077231 */ /* 0x000fe40000200007 */
[----:B------:R-:W-:Y:S02]  /*07e0*/  HFMA2.BF16_V2 R30, R17, R30, -RZ.H0_H0 ;  /* 0x0000001e111e7231 */ /* 0x000fe400003400ff */
[C---:B------:R-:W-:Y:S02]  /*07f0*/  HFMA2.BF16_V2 R15, R14.reuse, R31, -RZ.H0_H0 ;  /* 0x0000001f0e0f7231 */ /* 0x040fe400003400ff */
[----:B------:R-:W-:Y:S02]  /*0800*/  HFMA2.BF16_V2 R24, R37, R24, -R20 ;  /* 0x0000001825187231 */ /* 0x000fe40000300014 */
[----:B------:R-:W-:Y:S02]  /*0810*/  HFMA2.BF16_V2 R26, R17, R26, -R22 ;  /* 0x0000001a111a7231 */ /* 0x000fe40000300016 */
[----:B------:R-:W-:-:S02]  /*0820*/  HFMA2.BF16_V2 R27, R14, R27, -R23 ;  /* 0x0000001b0e1b7231 */ /* 0x000fc40000300017 */
[-C--:B------:R-:W-:Y:S02]  /*0830*/  HFMA2.BF16_V2 R10, R17, R34.reuse, -R10 ;  /* 0x00000022110a7231 */ /* 0x080fe4000030000a */
[-C--:B------:R-:W-:Y:S02]  /*0840*/  HFMA2.BF16_V2 R11, R14, R35.reuse, -R11 ;  /* 0x000000230e0b7231 */ /* 0x080fe4000030000b */
[----:B------:R-:W-:Y:S02]  /*0850*/  HFMA2.BF16_V2 R14, R33, R34, R30 ;  /* 0x00000022210e7231 */ /* 0x000fe4000020001e */
[----:B------:R-:W-:Y:S01]  /*0860*/  HFMA2.BF16_V2 R15, R16, R35, R15 ;  /* 0x00000023100f7231 */ /* 0x000fe2000020000f */
[----:B------:R-:W-:Y:S04]  /*0870*/  STG.E.128 [R42.64], R24 ;  /* 0x000000182a007986 */ /* 0x000fe8000c101d04 */
[----:B------:R-:W-:Y:S04]  /*0880*/  @!P3 STG.E.128 [R40.64], R8 ;  /* 0x000000082800b986 */ /* 0x000fe8000c101d04 */
[----:B------:R-:W-:Y:S04]  /*0890*/  STG.E.128 [R42.64+0x80], R4 ;  /* 0x000080042a007986 */ /* 0x000fe8000c101d04 */
[----:B------:R-:W-:Y:S01]  /*08a0*/  @!P3 STG.E.128 [R40.64+0x80], R12 ;  /* 0x0000800c2800b986 */ /* 0x000fe2000c101d04 */
[----:B--2---:R-:W-:-:S02]  /*08b0*/  HFMA2.BF16_V2 R3, R2, R29, -RZ.H0_H0 ;  /* 0x0000001d02037231 */ /* 0x004fc400003400ff */
[C---:B------:R-:W-:Y:S02]  /*08c0*/  HFMA2.BF16_V2 R29, R0.reuse, R29, -RZ.H0_H0 ;  /* 0x0000001d001d7231 */ /* 0x040fe400003400ff */
[-C--:B---3--:R-:W-:Y:S02]  /*08d0*/  HFMA2.BF16_V2 R3, R0, R21.reuse, R3 ;  /* 0x0000001500037231 */ /* 0x088fe40000200003 */
[----:B------:R-:W-:-:S03]  /*08e0*/  HFMA2.BF16_V2 R29, R2, R21, -R29 ;  /* 0x00000015021d7231 */ /* 0x000fc6000030001d */
[----:B------:R-:W-:Y:S04]  /*08f0*/  STG.E [R38.64+0x80], R3 ;  /* 0x0000800326007986 */ /* 0x000fe8000c101904 */
[----:B------:R-:W-:Y:S01]  /*0900*/  STG.E [R38.64], R29 ;  /* 0x0000001d26007986 */ /* 0x000fe2000c101904 */
[----:B------:R-:W-:Y:S05]  /*0910*/  EXIT ;  /* 0x000000000000794d */ /* 0x000fea0003800000 */
.L_x_0:
[----:B------:R-:W-:-:S00]  /*0920*/  BRA `(.L_x_0) ;  /* 0xfffffff000007947 */ /* 0x000fc0000383ffff */
[----:B------:R-:W-:-:S00]  /*0930*/  NOP ;  /* 0x0000000000007918 */ /* 0x000fc00000000000 */
        /* <DEDUP_REMOVED lines=12> */
.L_x_1:
